//
// Generated by NVIDIA NVVM Compiler
//
// Compiler Build ID: CL-36424714
// Cuda compilation tools, release 13.0, V13.0.88
// Based on NVVM 20.0.0
//

.version 9.0
.target sm_100
.address_size 64

	// .globl	_Z3addPiS_S_
.extern .func  (.param .b32 func_retval0) vprintf
(
	.param .b64 vprintf_param_0,
	.param .b64 vprintf_param_1
)
;
.global .align 1 .b8 $str[14] = {78, 117, 109, 98, 101, 114, 32, 49, 32, 58, 32, 37, 100};

.visible .entry _Z3addPiS_S_(
	.param .u64 .ptr .align 1 _Z3addPiS_S__param_0,
	.param .u64 .ptr .align 1 _Z3addPiS_S__param_1,
	.param .u64 .ptr .align 1 _Z3addPiS_S__param_2
)
{
	.local .align 8 .b8 	__local_depot0[8];
	.reg .b64 	%SP;
	.reg .b64 	%SPL;
	.reg .b32 	%r<6>;
	.reg .b64 	%rd<11>;

	mov.u64 	%SPL, __local_depot0;
	cvta.local.u64 	%SP, %SPL;
	ld.param.u64 	%rd1, [_Z3addPiS_S__param_0];
	ld.param.u64 	%rd2, [_Z3addPiS_S__param_1];
	ld.param.u64 	%rd3, [_Z3addPiS_S__param_2];
	cvta.to.global.u64 	%rd4, %rd1;
	cvta.to.global.u64 	%rd5, %rd3;
	cvta.to.global.u64 	%rd6, %rd2;
	add.u64 	%rd7, %SP, 0;
	add.u64 	%rd8, %SPL, 0;
	st.local.u64 	[%rd8], %rd2;
	mov.u64 	%rd9, $str;
	cvta.global.u64 	%rd10, %rd9;
	{ // callseq 0, 0
	.param .b64 param0;
	st.param.b64 	[param0], %rd10;
	.param .b64 param1;
	st.param.b64 	[param1], %rd7;
	.param .b32 retval0;
	call.uni (retval0), 
	vprintf, 
	(
	param0, 
	param1
	);
	ld.param.b32 	%r1, [retval0];
	} // callseq 0
	ld.global.u32 	%r3, [%rd6];
	ld.global.u32 	%r4, [%rd5];
	add.s32 	%r5, %r4, %r3;
	st.global.u32 	[%rd4], %r5;
	ret;

}


// ===== COMPILED SASS (sm_100) =====

	.target	sm_100

	.elftype	@"ET_EXEC"


//--------------------- .note.nv.tkinfo           --------------------------
	.section	.note.nv.tkinfo,"",@"SHT_NOTE"
	.sectionflags	@"SHF_NOTE_NV_TKINFO"
	.tkinfo
        /*0018*/ 	.word	0x00000002
        /*0030*/ 	.string	""
        /*0030*/ 	.string	"ptxas"
        /*0030*/ 	.string	"Cuda compilation tools, release 13.0, V13.0.88"
        /*0030*/ 	.string	"Build cuda_13.0.r13.0/compiler.36424714_0"
        /*0030*/ 	.string	"-arch sm_100 -m 64 "



//--------------------- .note.nv.cuinfo           --------------------------
	.section	.note.nv.cuinfo,"",@"SHT_NOTE"
	.sectionflags	@"SHF_NOTE_NV_CUINFO"
        /*0018*/ 	.short	0x0002
        /*001a*/ 	.short	0x0064
        /*001c*/ 	.short	0x0082
	.zero		2


//--------------------- .nv.info                  --------------------------
	.section	.nv.info,"",@"SHT_CUDA_INFO"
	.align	4


	//----- nvinfo : EIATTR_REGCOUNT
	.align		4
        /*0000*/ 	.byte	0x04, 0x2f
        /*0002*/ 	.short	(.L_2 - .L_1)
	.align		4
.L_1:
        /*0004*/ 	.word	index@(_Z3addPiS_S_)
        /*0008*/ 	.word	0x00000018


	//----- nvinfo : EIATTR_FRAME_SIZE
	.align		4
.L_2:
        /*000c*/ 	.byte	0x04, 0x11
        /*000e*/ 	.short	(.L_4 - .L_3)
	.align		4
.L_3:
        /*0010*/ 	.word	index@(_Z3addPiS_S_)
        /*0014*/ 	.word	0x00000008


	//----- nvinfo : EIATTR_MIN_STACK_SIZE
	.align		4
.L_4:
        /*0018*/ 	.byte	0x04, 0x12
        /*001a*/ 	.short	(.L_6 - .L_5)
	.align		4
.L_5:
        /*001c*/ 	.word	index@(_Z3addPiS_S_)
        /*0020*/ 	.word	0x00000008
.L_6:


//--------------------- .nv.compat                --------------------------
	.section	.nv.compat,"",@"SHT_CUDA_COMPAT_INFO"
	.align	4
        /*0000*/ 	.byte	0x02, 0x09, 0x00, 0x00, 0x02, 0x02, 0x01, 0x00, 0x02, 0x05, 0x05, 0x00, 0x03, 0x07, 0x01, 0x01
        /*0010*/ 	.byte	0x02, 0x03, 0x00, 0x00, 0x02, 0x06, 0x01, 0x00, 0x04, 0x0b, 0x08, 0x00, 0x09, 0x00, 0x00, 0x00
        /*0020*/ 	.byte	0x00, 0x00, 0x00, 0x00


//--------------------- .nv.info._Z3addPiS_S_     --------------------------
	.section	.nv.info._Z3addPiS_S_,"",@"SHT_CUDA_INFO"
	.sectionflags	@""
	.align	4


	//----- nvinfo : EIATTR_CUDA_API_VERSION
	.align		4
        /*0000*/ 	.byte	0x04, 0x37
        /*0002*/ 	.short	(.L_8 - .L_7)
.L_7:
        /*0004*/ 	.word	0x00000082


	//----- nvinfo : EIATTR_KPARAM_INFO
	.align		4
.L_8:
        /*0008*/ 	.byte	0x04, 0x17
        /*000a*/ 	.short	(.L_10 - .L_9)
.L_9:
        /*000c*/ 	.word	0x00000000
        /*0010*/ 	.short	0x0002
        /*0012*/ 	.short	0x0010
        /*0014*/ 	.byte	0x00, 0xf5, 0x21, 0x00


	//----- nvinfo : EIATTR_KPARAM_INFO
	.align		4
.L_10:
        /*0018*/ 	.byte	0x04, 0x17
        /*001a*/ 	.short	(.L_12 - .L_11)
.L_11:
        /*001c*/ 	.word	0x00000000
        /*0020*/ 	.short	0x0001
        /*0022*/ 	.short	0x0008
        /*0024*/ 	.byte	0x00, 0xf5, 0x21, 0x00


	//----- nvinfo : EIATTR_KPARAM_INFO
	.align		4
.L_12:
        /*0028*/ 	.byte	0x04, 0x17
        /*002a*/ 	.short	(.L_14 - .L_13)
.L_13:
        /*002c*/ 	.word	0x00000000
        /*0030*/ 	.short	0x0000
        /*0032*/ 	.short	0x0000
        /*0034*/ 	.byte	0x00, 0xf5, 0x21, 0x00


	//----- nvinfo : EIATTR_SPARSE_MMA_MASK
	.align		4
.L_14:
        /*0038*/ 	.byte	0x03, 0x50
        /*003a*/ 	.short	0x0000


	//----- nvinfo : EIATTR_MAXREG_COUNT
	.align		4
        /*003c*/ 	.byte	0x03, 0x1b
        /*003e*/ 	.short	0x00ff


	//----- nvinfo : EIATTR_EXTERNS
	.align		4
        /*0040*/ 	.byte	0x04, 0x0f
        /*0042*/ 	.short	(.L_16 - .L_15)


	//   ....[0]....
	.align		4
.L_15:
        /*0044*/ 	.word	index@(vprintf)


	//----- nvinfo : EIATTR_MERCURY_ISA_VERSION
	.align		4
.L_16:
        /*0048*/ 	.byte	0x03, 0x5f
        /*004a*/ 	.short	0x0101


	//----- nvinfo : EIATTR_VRC_CTA_INIT_COUNT
	.align		4
        /*004c*/ 	.byte	0x02, 0x4a
	.zero		1
	.zero		1


	//----- nvinfo : EIATTR_SYSCALL_OFFSETS
	.align		4
        /*0050*/ 	.byte	0x04, 0x46
        /*0052*/ 	.short	(.L_18 - .L_17)


	//   ....[0]....
.L_17:
        /*0054*/ 	.word	0x000000f0


	//----- nvinfo : EIATTR_EXIT_INSTR_OFFSETS
	.align		4
.L_18:
        /*0058*/ 	.byte	0x04, 0x1c
        /*005a*/ 	.short	(.L_20 - .L_19)


	//   ....[0]....
.L_19:
        /*005c*/ 	.word	0x00000170


	//----- nvinfo : EIATTR_CBANK_PARAM_SIZE
	.align		4
.L_20:
        /*0060*/ 	.byte	0x03, 0x19
        /*0062*/ 	.short	0x0018


	//----- nvinfo : EIATTR_PARAM_CBANK
	.align		4
        /*0064*/ 	.byte	0x04, 0x0a
        /*0066*/ 	.short	(.L_22 - .L_21)
	.align		4
.L_21:
        /*0068*/ 	.word	index@(.nv.constant0._Z3addPiS_S_)
        /*006c*/ 	.short	0x0380
        /*006e*/ 	.short	0x0018


	//----- nvinfo : EIATTR_SW_WAR
	.align		4
.L_22:
        /*0070*/ 	.byte	0x04, 0x36
        /*0072*/ 	.short	(.L_24 - .L_23)
.L_23:
        /*0074*/ 	.word	0x00000008
.L_24:


//--------------------- .nv.callgraph             --------------------------
	.section	.nv.callgraph,"",@"SHT_CUDA_CALLGRAPH"
	.align	4
	.sectionentsize	8
	.align		4
        /*0000*/ 	.word	0x00000000
	.align		4
        /*0004*/ 	.word	0xffffffff
	.align		4
        /*0008*/ 	.word	index@(_Z3addPiS_S_)
	.align		4
        /*000c*/ 	.word	index@(vprintf)
	.align		4
        /*0010*/ 	.word	0x00000000
	.align		4
        /*0014*/ 	.word	0xfffffffe
	.align		4
        /*0018*/ 	.word	0x00000000
	.align		4
        /*001c*/ 	.word	0xfffffffd
	.align		4
        /*0020*/ 	.word	0x00000000
	.align		4
        /*0024*/ 	.word	0xfffffffc


//--------------------- .nv.constant4             --------------------------
	.section	.nv.constant4,"a",@progbits
	.align	8
	.align		8
.nv.constant4:
        /*0000*/ 	.dword	vprintf
	.align		8
        /*0008*/ 	.dword	$str


//--------------------- .text._Z3addPiS_S_        --------------------------
	.section	.text._Z3addPiS_S_,"ax",@progbits
	.align	128
        .global         _Z3addPiS_S_
        .type           _Z3addPiS_S_,@function
        .size           _Z3addPiS_S_,(.L_x_2 - _Z3addPiS_S_)
        .other          _Z3addPiS_S_,@"STO_CUDA_ENTRY STV_DEFAULT"
_Z3addPiS_S_:
.text._Z3addPiS_S_:
[----:B------:R-:W0:Y:S08]  /*0000*/  LDC R1, c[0x0][0x37c] ;  /* 0x0000df00ff017b82 */ /* 0x000e300000000800 */
[----:B------:R-:W1:Y:S01]  /*0010*/  LDC.64 R8, c[0x0][0x388] ;  /* 0x0000e200ff087b82 */ /* 0x000e620000000a00 */
[----:B0-----:R-:W-:Y:S01]  /*0020*/  VIADD R1, R1, 0xfffffff8 ;  /* 0xfffffff801017836 */ /* 0x001fe20000000000 */
[----:B------:R-:W-:Y:S01]  /*0030*/  MOV R0, 0x0 ;  /* 0x0000000000007802 */ /* 0x000fe20000000f00 */
[----:B------:R-:W0:Y:S01]  /*0040*/  LDCU UR4, c[0x0][0x2f8] ;  /* 0x00005f00ff0477ac */ /* 0x000e220008000800 */
[----:B------:R-:W2:Y:S04]  /*0050*/  LDCU.64 UR6, c[0x4][0x8] ;  /* 0x01000100ff0677ac */ /* 0x000ea80008000a00 */
[----:B------:R3:W4:Y:S01]  /*0060*/  LDC.64 R2, c[0x4][R0] ;  /* 0x0100000000027b82 */ /* 0x0007220000000a00 */
[----:B------:R-:W5:Y:S01]  /*0070*/  LDCU UR5, c[0x0][0x2fc] ;  /* 0x00005f80ff0577ac */ /* 0x000f620008000800 */
[----:B------:R-:W3:Y:S01]  /*0080*/  LDCU.64 UR36, c[0x0][0x358] ;  /* 0x00006b00ff2477ac */ /* 0x000ee20008000a00 */
[----:B0-----:R-:W-:Y:S01]  /*0090*/  IADD3 R6, P0, PT, R1, UR4, RZ ;  /* 0x0000000401067c10 */ /* 0x001fe2000ff1e0ff */
[----:B-1----:R0:W-:Y:S01]  /*00a0*/  STL.64 [R1], R8 ;  /* 0x0000000801007387 */ /* 0x0021e20000100a00 */
[----:B--2---:R-:W-:Y:S01]  /*00b0*/  IMAD.U32 R4, RZ, RZ, UR6 ;  /* 0x00000006ff047e24 */ /* 0x004fe2000f8e00ff */
[----:B------:R-:W-:-:S02]  /*00c0*/  MOV R5, UR7 ;  /* 0x0000000700057c02 */ /* 0x000fc40008000f00 */
[----:B-----5:R-:W-:-:S08]  /*00d0*/  IMAD.X R7, RZ, RZ, UR5, P0 ;  /* 0x00000005ff077e24 */ /* 0x020fd000080e06ff */
[----:B------:R-:W-:-:S07]  /*00e0*/  LEPC R20, `(.L_x_0) ;  /* 0x000000001014794e */ /* 0x000fce0000000000 */
[----:B0--34-:R-:W-:Y:S05]  /*00f0*/  CALL.ABS.NOINC R2 ;  /* 0x0000000002007343 */ /* 0x019fea0003c00000 */
.L_x_0:
[----:B------:R-:W0:Y:S08]  /*0100*/  LDC.64 R2, c[0x0][0x388] ;  /* 0x0000e200ff027b82 */ /* 0x000e300000000a00 */
[----:B------:R-:W1:Y:S01]  /*0110*/  LDC.64 R4, c[0x0][0x390] ;  /* 0x0000e400ff047b82 */ /* 0x000e620000000a00 */
[----:B0-----:R-:W2:Y:S04]  /*0120*/  LDG.E R2, desc[UR36][R2.64] ;  /* 0x0000002402027981 */ /* 0x001ea8000c1e1900 */
[----:B-1----:R-:W2:Y:S03]  /*0130*/  LDG.E R5, desc[UR36][R4.64] ;  /* 0x0000002404057981 */ /* 0x002ea6000c1e1900 */
[----:B------:R-:W0:Y:S01]  /*0140*/  LDC.64 R6, c[0x0][0x380] ;  /* 0x0000e000ff067b82 */ /* 0x000e220000000a00 */
[----:B--2---:R-:W-:-:S05]  /*0150*/  IADD3 R9, PT, PT, R2, R5, RZ ;  /* 0x0000000502097210 */ /* 0x004fca0007ffe0ff */
[----:B0-----:R-:W-:Y:S01]  /*0160*/  STG.E desc[UR36][R6.64], R9 ;  /* 0x0000000906007986 */ /* 0x001fe2000c101924 */
[----:B------:R-:W-:Y:S05]  /*0170*/  EXIT ;  /* 0x000000000000794d */ /* 0x000fea0003800000 */
.L_x_1:
[----:B------:R-:W-:-:S00]  /*0180*/  BRA `(.L_x_1) ;  /* 0xfffffffc00fc7947 */ /* 0x000fc0000383ffff */
[----:B------:R-:W-:-:S00]  /*0190*/  NOP ;  /* 0x0000000000007918 */ /* 0x000fc00000000000 */
        /* <DEDUP_REMOVED lines=14> */
.L_x_2:


//--------------------- .nv.global.init           --------------------------
	.section	.nv.global.init,"aw",@progbits
.nv.global.init:
	.type		$str,@object
	.size		$str,(.L_0 - $str)
$str:
        /*0000*/ 	.byte	0x4e, 0x75, 0x6d, 0x62, 0x65, 0x72, 0x20, 0x31, 0x20, 0x3a, 0x20, 0x25, 0x64, 0x00
.L_0:


//--------------------- .nv.shared.reserved.0     --------------------------
	.section	.nv.shared.reserved.0,"aw",@nobits
	.weak		__nv_reservedSMEM_offset_0_alias
	.size		__nv_reservedSMEM_offset_0_alias, 0, 64
	.other		__nv_reservedSMEM_offset_0_alias,@"STO_CUDA_RESERVED_SHARED STV_DEFAULT"
__nv_reservedSMEM_offset_0_alias:
	.zero		0
	.zero		64


//--------------------- .nv.constant0._Z3addPiS_S_ --------------------------
	.section	.nv.constant0._Z3addPiS_S_,"a",@progbits
	.sectionflags	@""
	.align	4
.nv.constant0._Z3addPiS_S_:
	.zero		920


//--------------------- SYMBOLS --------------------------

	.type		.nv.reservedSmem.offset0,@object
	.size		.nv.reservedSmem.offset0,0x4
	.type		vprintf,@function
